	.headerflags	@"EF_CUDA_TEXMODE_UNIFIED EF_CUDA_64BIT_ADDRESS EF_CUDA_ACCELERATORS EF_CUDA_SM90 EF_CUDA_VIRTUAL_SM(EF_CUDA_SM90)"
	.elftype	@"ET_EXEC"


//--------------------- .nv.info                  --------------------------
	.section	.nv.info,"",@"SHT_CUDA_INFO"
	.align	4


	//----- nvinfo : EIATTR_REGCOUNT
	.align		4
        /*0000*/ 	.byte	0x04, 0x2f
        /*0002*/ 	.short	(.L_1 - .L_0)
	.align		4
.L_0:
        /*0004*/ 	.word	index@(triton_poi_fused_mean_76)
        /*0008*/ 	.word	0x00000010


	//----- nvinfo : EIATTR_MIN_STACK_SIZE
	.align		4
.L_1:
        /*000c*/ 	.byte	0x04, 0x12
        /*000e*/ 	.short	(.L_3 - .L_2)
	.align		4
.L_2:
        /*0010*/ 	.word	index@(triton_poi_fused_mean_76)
        /*0014*/ 	.word	0x00000000


	//----- nvinfo : EIATTR_FRAME_SIZE
	.align		4
.L_3:
        /*0018*/ 	.byte	0x04, 0x11
        /*001a*/ 	.short	(.L_5 - .L_4)
	.align		4
.L_4:
        /*001c*/ 	.word	index@(triton_poi_fused_mean_76)
        /*0020*/ 	.word	0x00000000


	//----- nvinfo : EIATTR_MIN_STACK_SIZE
	.align		4
.L_5:
        /*0024*/ 	.byte	0x04, 0x12
        /*0026*/ 	.short	(.L_7 - .L_6)
	.align		4
.L_6:
        /*0028*/ 	.word	index@(triton_poi_fused_mean_76)
        /*002c*/ 	.word	0x00000000
.L_7:


//--------------------- .nv.info.triton_poi_fused_mean_76 --------------------------
	.section	.nv.info.triton_poi_fused_mean_76,"",@"SHT_CUDA_INFO"
	.sectionflags	@""
	.align	4


	//----- nvinfo : EIATTR_CUDA_API_VERSION
	.align		4
        /*0000*/ 	.byte	0x04, 0x37
        /*0002*/ 	.short	(.L_9 - .L_8)
.L_8:
        /*0004*/ 	.word	0x0000007c


	//----- nvinfo : EIATTR_KPARAM_INFO
	.align		4
.L_9:
        /*0008*/ 	.byte	0x04, 0x17
        /*000a*/ 	.short	(.L_11 - .L_10)
.L_10:
        /*000c*/ 	.word	0x00000000
        /*0010*/ 	.short	0x0002
        /*0012*/ 	.short	0x0010
        /*0014*/ 	.byte	0x00, 0xf0, 0x11, 0x00


	//----- nvinfo : EIATTR_KPARAM_INFO
	.align		4
.L_11:
        /*0018*/ 	.byte	0x04, 0x17
        /*001a*/ 	.short	(.L_13 - .L_12)
.L_12:
        /*001c*/ 	.word	0x00000000
        /*0020*/ 	.short	0x0001
        /*0022*/ 	.short	0x0008
        /*0024*/ 	.byte	0x00, 0xf4, 0x21, 0x00


	//----- nvinfo : EIATTR_KPARAM_INFO
	.align		4
.L_13:
        /*0028*/ 	.byte	0x04, 0x17
        /*002a*/ 	.short	(.L_15 - .L_14)
.L_14:
        /*002c*/ 	.word	0x00000000
        /*0030*/ 	.short	0x0000
        /*0032*/ 	.short	0x0000
        /*0034*/ 	.byte	0x00, 0xf4, 0x21, 0x00


	//----- nvinfo : EIATTR_SPARSE_MMA_MASK
	.align		4
.L_15:
        /*0038*/ 	.byte	0x03, 0x50
        /*003a*/ 	.short	0x0000


	//----- nvinfo : EIATTR_MAXREG_COUNT
	.align		4
        /*003c*/ 	.byte	0x03, 0x1b
        /*003e*/ 	.short	0x00ff


	//----- nvinfo : EIATTR_EXIT_INSTR_OFFSETS
	.align		4
        /*0040*/ 	.byte	0x04, 0x1c
        /*0042*/ 	.short	(.L_17 - .L_16)


	//   ....[0]....
.L_16:
        /*0044*/ 	.word	0x000001d0


	//----- nvinfo : EIATTR_REQNTID
	.align		4
.L_17:
        /*0048*/ 	.byte	0x04, 0x10
        /*004a*/ 	.short	(.L_19 - .L_18)
.L_18:
        /*004c*/ 	.word	0x00000080
        /*0050*/ 	.word	0x00000001
        /*0054*/ 	.word	0x00000001


	//----- nvinfo : EIATTR_CBANK_PARAM_SIZE
	.align		4
.L_19:
        /*0058*/ 	.byte	0x03, 0x19
        /*005a*/ 	.short	0x0014


	//----- nvinfo : EIATTR_PARAM_CBANK
	.align		4
        /*005c*/ 	.byte	0x04, 0x0a
        /*005e*/ 	.short	(.L_21 - .L_20)
	.align		4
.L_20:
        /*0060*/ 	.word	index@(.nv.constant0.triton_poi_fused_mean_76)
        /*0064*/ 	.short	0x0210
        /*0066*/ 	.short	0x0014


	//----- nvinfo : EIATTR_SW_WAR
	.align		4
.L_21:
        /*0068*/ 	.byte	0x04, 0x36
        /*006a*/ 	.short	(.L_23 - .L_22)
.L_22:
        /*006c*/ 	.word	0x00000008
.L_23:


//--------------------- .nv.callgraph             --------------------------
	.section	.nv.callgraph,"",@"SHT_CUDA_CALLGRAPH"
	.align	4
	.sectionentsize	8
	.align		4
        /*0000*/ 	.word	0x00000000
	.align		4
        /*0004*/ 	.word	0xffffffff
	.align		4
        /*0008*/ 	.word	0x00000000
	.align		4
        /*000c*/ 	.word	0xfffffffe
	.align		4
        /*0010*/ 	.word	0x00000000
	.align		4
        /*0014*/ 	.word	0xfffffffd
	.align		4
        /*0018*/ 	.word	0x00000000
	.align		4
        /*001c*/ 	.word	0xfffffffc


//--------------------- .text.triton_poi_fused_mean_76 --------------------------
	.section	.text.triton_poi_fused_mean_76,"ax",@progbits
	.align	128
        .global         triton_poi_fused_mean_76
        .type           triton_poi_fused_mean_76,@function
        .size           triton_poi_fused_mean_76,(.L_x_1 - triton_poi_fused_mean_76)
        .other          triton_poi_fused_mean_76,@"STO_CUDA_ENTRY STV_DEFAULT"
triton_poi_fused_mean_76:
.text.triton_poi_fused_mean_76:
[----:B------:R-:W-:Y:S01]  /*0000*/  LDC R1, c[0x0][0x28] ;  /* 0x00000a00ff017b82 */ /* 0x000fe20000000800 */
[----:B------:R-:W1:Y:S07]  /*0010*/  S2R R0, SR_TID.X ;  /* 0x0000000000007919 */ /* 0x000e6e0000002100 */
[----:B------:R-:W2:Y:S01]  /*0020*/  LDC.64 R4, c[0x0][0x210] ;  /* 0x00008400ff047b82 */ /* 0x000ea20000000a00 */
[----:B------:R-:W-:Y:S01]  /*0030*/  ULDC.64 UR4, c[0x0][0x208] ;  /* 0x0000820000047ab9 */ /* 0x000fe20000000a00 */
[----:B------:R-:W3:Y:S01]  /*0040*/  S2R R7, SR_CTAID.X ;  /* 0x0000000000077919 */ /* 0x000ee20000002500 */
[----:B-1----:R-:W-:-:S04]  /*0050*/  SHF.L.U32 R0, R0, 0x1, RZ ;  /* 0x0000000100007819 */ /* 0x002fc800000006ff */
[----:B------:R-:W-:-:S04]  /*0060*/  LOP3.LUT R0, R0, 0xfe, RZ, 0xc0, !PT ;  /* 0x000000fe00007812 */ /* 0x000fc800078ec0ff */
[----:B---3--:R-:W-:-:S04]  /*0070*/  LEA R7, R7, R0, 0x8 ;  /* 0x0000000007077211 */ /* 0x008fc800078e40ff */
[----:B------:R-:W-:-:S05]  /*0080*/  SHF.L.U32 R3, R7, 0x2, RZ ;  /* 0x0000000207037819 */ /* 0x000fca00000006ff */
[----:B--2---:R-:W-:Y:S02]  /*0090*/  IMAD.WIDE R4, R3, 0x4, R4 ;  /* 0x0000000403047825 */ /* 0x004fe400078e0204 */
[----:B------:R-:W1:Y:S03]  /*00a0*/  LDC.64 R2, c[0x0][0x218] ;  /* 0x00008600ff027b82 */ /* 0x000e660000000a00 */
[----:B------:R-:W2:Y:S04]  /*00b0*/  LDG.E.EL R0, desc[UR4][R4.64] ;  /* 0x0000000404007981 */ /* 0x000ea8000c2e1900 */
[----:B------:R-:W2:Y:S04]  /*00c0*/  LDG.E.EL R9, desc[UR4][R4.64+0x4] ;  /* 0x0000040404097981 */ /* 0x000ea8000c2e1900 */
[----:B------:R-:W3:Y:S04]  /*00d0*/  LDG.E.EL R6, desc[UR4][R4.64+0x10] ;  /* 0x0000100404067981 */ /* 0x000ee8000c2e1900 */
[----:B------:R-:W3:Y:S04]  /*00e0*/  LDG.E.EL R11, desc[UR4][R4.64+0x14] ;  /* 0x00001404040b7981 */ /* 0x000ee8000c2e1900 */
[----:B------:R-:W4:Y:S04]  /*00f0*/  LDG.E.EL R8, desc[UR4][R4.64+0x8] ;  /* 0x0000080404087981 */ /* 0x000f28000c2e1900 */
[----:B------:R-:W5:Y:S04]  /*0100*/  LDG.E.EL R10, desc[UR4][R4.64+0x18] ;  /* 0x00001804040a7981 */ /* 0x000f68000c2e1900 */
[----:B------:R-:W5:Y:S04]  /*0110*/  LDG.E.EL R12, desc[UR4][R4.64+0xc] ;  /* 0x00000c04040c7981 */ /* 0x000f68000c2e1900 */
[----:B------:R-:W5:Y:S01]  /*0120*/  LDG.E.EL R13, desc[UR4][R4.64+0x1c] ;  /* 0x00001c04040d7981 */ /* 0x000f62000c2e1900 */
[----:B-1----:R-:W-:-:S04]  /*0130*/  IMAD.WIDE R2, R7, 0x4, R2 ;  /* 0x0000000407027825 */ /* 0x002fc800078e0202 */
[----:B--2---:R-:W-:Y:S01]  /*0140*/  FADD R9, R0, R9 ;  /* 0x0000000900097221 */ /* 0x004fe20000000000 */
[----:B---3--:R-:W-:-:S03]  /*0150*/  FADD R11, R6, R11 ;  /* 0x0000000b060b7221 */ /* 0x008fc60000000000 */
[----:B----4-:R-:W-:Y:S01]  /*0160*/  FADD R9, R8, R9 ;  /* 0x0000000908097221 */ /* 0x010fe20000000000 */
[----:B-----5:R-:W-:-:S03]  /*0170*/  FADD R10, R10, R11 ;  /* 0x0000000b0a0a7221 */ /* 0x020fc60000000000 */
[----:B------:R-:W-:Y:S01]  /*0180*/  FADD R9, R12, R9 ;  /* 0x000000090c097221 */ /* 0x000fe20000000000 */
[----:B------:R-:W-:-:S03]  /*0190*/  FADD R10, R13, R10 ;  /* 0x0000000a0d0a7221 */ /* 0x000fc60000000000 */
[----:B------:R-:W-:Y:S01]  /*01a0*/  FMUL R6, R9, 0.25 ;  /* 0x3e80000009067820 */ /* 0x000fe20000400000 */
[----:B------:R-:W-:-:S05]  /*01b0*/  FMUL R7, R10, 0.25 ;  /* 0x3e8000000a077820 */ /* 0x000fca0000400000 */
[----:B------:R-:W-:Y:S01]  /*01c0*/  STG.E.64 desc[UR4][R2.64], R6 ;  /* 0x0000000602007986 */ /* 0x000fe2000c101b04 */
[----:B------:R-:W-:Y:S05]  /*01d0*/  EXIT ;  /* 0x000000000000794d */ /* 0x000fea0003800000 */
.L_x_0:
[----:B------:R-:W-:-:S00]  /*01e0*/  BRA `(.L_x_0) ;  /* 0xfffffffc00fc7947 */ /* 0x000fc0000383ffff */
[----:B------:R-:W-:-:S00]  /*01f0*/  NOP ;  /* 0x0000000000007918 */ /* 0x000fc00000000000 */
        /* <DEDUP_REMOVED lines=8> */
.L_x_1:


//--------------------- .nv.constant0.triton_poi_fused_mean_76 --------------------------
	.section	.nv.constant0.triton_poi_fused_mean_76,"a",@progbits
	.sectionflags	@""
	.align	4
.nv.constant0.triton_poi_fused_mean_76:
	.zero		548
